//
// Generated by NVIDIA NVVM Compiler
//
// Compiler Build ID: CL-36424714
// Cuda compilation tools, release 13.0, V13.0.88
// Based on NVVM 20.0.0
//

.version 9.0
.target sm_100
.address_size 64

	// .globl	_Z11printKernelv
.extern .func  (.param .b32 func_retval0) vprintf
(
	.param .b64 vprintf_param_0,
	.param .b64 vprintf_param_1
)
;
.global .align 1 .b8 $str[33] = {72, 101, 108, 108, 111, 32, 102, 114, 111, 109, 32, 116, 104, 114, 101, 97, 100, 32, 48, 32, 105, 110, 32, 98, 108, 111, 99, 107, 32, 37, 100, 10};

.visible .entry _Z11printKernelv()
{
	.local .align 8 .b8 	__local_depot0[8];
	.reg .b64 	%SP;
	.reg .b64 	%SPL;
	.reg .pred 	%p<2>;
	.reg .b32 	%r<5>;
	.reg .b64 	%rd<5>;

	mov.u64 	%SPL, __local_depot0;
	cvta.local.u64 	%SP, %SPL;
	mov.u32 	%r1, %tid.x;
	setp.ne.s32 	%p1, %r1, 0;
	@%p1 bra 	$L__BB0_2;
	add.u64 	%rd1, %SP, 0;
	add.u64 	%rd2, %SPL, 0;
	mov.u32 	%r2, %ctaid.x;
	st.local.u32 	[%rd2], %r2;
	mov.u64 	%rd3, $str;
	cvta.global.u64 	%rd4, %rd3;
	{ // callseq 0, 0
	.param .b64 param0;
	st.param.b64 	[param0], %rd4;
	.param .b64 param1;
	st.param.b64 	[param1], %rd1;
	.param .b32 retval0;
	call.uni (retval0), 
	vprintf, 
	(
	param0, 
	param1
	);
	ld.param.b32 	%r3, [retval0];
	} // callseq 0
$L__BB0_2:
	ret;

}


// ===== COMPILED SASS (sm_100) =====

	.target	sm_100

	.elftype	@"ET_EXEC"


//--------------------- .note.nv.tkinfo           --------------------------
	.section	.note.nv.tkinfo,"",@"SHT_NOTE"
	.sectionflags	@"SHF_NOTE_NV_TKINFO"
	.tkinfo
        /*0018*/ 	.word	0x00000002
        /*0030*/ 	.string	""
        /*0030*/ 	.string	"ptxas"
        /*0030*/ 	.string	"Cuda compilation tools, release 13.0, V13.0.88"
        /*0030*/ 	.string	"Build cuda_13.0.r13.0/compiler.36424714_0"
        /*0030*/ 	.string	"-arch sm_100 -m 64 "



//--------------------- .note.nv.cuinfo           --------------------------
	.section	.note.nv.cuinfo,"",@"SHT_NOTE"
	.sectionflags	@"SHF_NOTE_NV_CUINFO"
        /*0018*/ 	.short	0x0002
        /*001a*/ 	.short	0x0064
        /*001c*/ 	.short	0x0082
	.zero		2


//--------------------- .nv.info                  --------------------------
	.section	.nv.info,"",@"SHT_CUDA_INFO"
	.align	4


	//----- nvinfo : EIATTR_REGCOUNT
	.align		4
        /*0000*/ 	.byte	0x04, 0x2f
        /*0002*/ 	.short	(.L_2 - .L_1)
	.align		4
.L_1:
        /*0004*/ 	.word	index@(_Z11printKernelv)
        /*0008*/ 	.word	0x00000018


	//----- nvinfo : EIATTR_FRAME_SIZE
	.align		4
.L_2:
        /*000c*/ 	.byte	0x04, 0x11
        /*000e*/ 	.short	(.L_4 - .L_3)
	.align		4
.L_3:
        /*0010*/ 	.word	index@(_Z11printKernelv)
        /*0014*/ 	.word	0x00000008


	//----- nvinfo : EIATTR_MIN_STACK_SIZE
	.align		4
.L_4:
        /*0018*/ 	.byte	0x04, 0x12
        /*001a*/ 	.short	(.L_6 - .L_5)
	.align		4
.L_5:
        /*001c*/ 	.word	index@(_Z11printKernelv)
        /*0020*/ 	.word	0x00000008
.L_6:


//--------------------- .nv.compat                --------------------------
	.section	.nv.compat,"",@"SHT_CUDA_COMPAT_INFO"
	.align	4
        /*0000*/ 	.byte	0x02, 0x09, 0x00, 0x00, 0x02, 0x02, 0x01, 0x00, 0x02, 0x05, 0x05, 0x00, 0x03, 0x07, 0x01, 0x01
        /*0010*/ 	.byte	0x02, 0x03, 0x00, 0x00, 0x02, 0x06, 0x01, 0x00, 0x04, 0x0b, 0x08, 0x00, 0x09, 0x00, 0x00, 0x00
        /*0020*/ 	.byte	0x00, 0x00, 0x00, 0x00


//--------------------- .nv.info._Z11printKernelv --------------------------
	.section	.nv.info._Z11printKernelv,"",@"SHT_CUDA_INFO"
	.sectionflags	@""
	.align	4


	//----- nvinfo : EIATTR_CUDA_API_VERSION
	.align		4
        /*0000*/ 	.byte	0x04, 0x37
        /*0002*/ 	.short	(.L_8 - .L_7)
.L_7:
        /*0004*/ 	.word	0x00000082


	//----- nvinfo : EIATTR_SPARSE_MMA_MASK
	.align		4
.L_8:
        /*0008*/ 	.byte	0x03, 0x50
        /*000a*/ 	.short	0x0000


	//----- nvinfo : EIATTR_MAXREG_COUNT
	.align		4
        /*000c*/ 	.byte	0x03, 0x1b
        /*000e*/ 	.short	0x00ff


	//----- nvinfo : EIATTR_EXTERNS
	.align		4
        /*0010*/ 	.byte	0x04, 0x0f
        /*0012*/ 	.short	(.L_10 - .L_9)


	//   ....[0]....
	.align		4
.L_9:
        /*0014*/ 	.word	index@(vprintf)


	//----- nvinfo : EIATTR_MERCURY_ISA_VERSION
	.align		4
.L_10:
        /*0018*/ 	.byte	0x03, 0x5f
        /*001a*/ 	.short	0x0101


	//----- nvinfo : EIATTR_VRC_CTA_INIT_COUNT
	.align		4
        /*001c*/ 	.byte	0x02, 0x4a
	.zero		1
	.zero		1


	//----- nvinfo : EIATTR_SYSCALL_OFFSETS
	.align		4
        /*0020*/ 	.byte	0x04, 0x46
        /*0022*/ 	.short	(.L_12 - .L_11)


	//   ....[0]....
.L_11:
        /*0024*/ 	.word	0x00000110


	//----- nvinfo : EIATTR_EXIT_INSTR_OFFSETS
	.align		4
.L_12:
        /*0028*/ 	.byte	0x04, 0x1c
        /*002a*/ 	.short	(.L_14 - .L_13)


	//   ....[0]....
.L_13:
        /*002c*/ 	.word	0x00000080


	//   ....[1]....
        /*0030*/ 	.word	0x00000120


	//----- nvinfo : EIATTR_CRS_STACK_SIZE
	.align		4
.L_14:
        /*0034*/ 	.byte	0x04, 0x1e
        /*0036*/ 	.short	(.L_16 - .L_15)
.L_15:
        /*0038*/ 	.word	0x00000000


	//----- nvinfo : EIATTR_SW_WAR
	.align		4
.L_16:
        /*003c*/ 	.byte	0x04, 0x36
        /*003e*/ 	.short	(.L_18 - .L_17)
.L_17:
        /*0040*/ 	.word	0x00000008
.L_18:


//--------------------- .nv.callgraph             --------------------------
	.section	.nv.callgraph,"",@"SHT_CUDA_CALLGRAPH"
	.align	4
	.sectionentsize	8
	.align		4
        /*0000*/ 	.word	0x00000000
	.align		4
        /*0004*/ 	.word	0xffffffff
	.align		4
        /*0008*/ 	.word	index@(_Z11printKernelv)
	.align		4
        /*000c*/ 	.word	index@(vprintf)
	.align		4
        /*0010*/ 	.word	0x00000000
	.align		4
        /*0014*/ 	.word	0xfffffffe
	.align		4
        /*0018*/ 	.word	0x00000000
	.align		4
        /*001c*/ 	.word	0xfffffffd
	.align		4
        /*0020*/ 	.word	0x00000000
	.align		4
        /*0024*/ 	.word	0xfffffffc


//--------------------- .nv.constant4             --------------------------
	.section	.nv.constant4,"a",@progbits
	.align	8
	.align		8
.nv.constant4:
        /*0000*/ 	.dword	vprintf
	.align		8
        /*0008*/ 	.dword	$str


//--------------------- .text._Z11printKernelv    --------------------------
	.section	.text._Z11printKernelv,"ax",@progbits
	.align	128
        .global         _Z11printKernelv
        .type           _Z11printKernelv,@function
        .size           _Z11printKernelv,(.L_x_2 - _Z11printKernelv)
        .other          _Z11printKernelv,@"STO_CUDA_ENTRY STV_DEFAULT"
_Z11printKernelv:
.text._Z11printKernelv:
[----:B------:R-:W0:Y:S01]  /*0000*/  LDC R1, c[0x0][0x37c] ;  /* 0x0000df00ff017b82 */ /* 0x000e220000000800 */
[----:B------:R-:W1:Y:S01]  /*0010*/  S2R R0, SR_TID.X ;  /* 0x0000000000007919 */ /* 0x000e620000002100 */
[----:B------:R-:W2:Y:S01]  /*0020*/  LDCU UR4, c[0x0][0x2f8] ;  /* 0x00005f00ff0477ac */ /* 0x000ea20008000800 */
[----:B0-----:R-:W-:Y:S01]  /*0030*/  VIADD R1, R1, 0xfffffff8 ;  /* 0xfffffff801017836 */ /* 0x001fe20000000000 */
[----:B------:R-:W0:Y:S04]  /*0040*/  LDCU UR5, c[0x0][0x2fc] ;  /* 0x00005f80ff0577ac */ /* 0x000e280008000800 */
[----:B--2---:R-:W-:-:S05]  /*0050*/  IADD3 R6, P1, PT, R1, UR4, RZ ;  /* 0x0000000401067c10 */ /* 0x004fca000ff3e0ff */
[----:B0-----:R-:W-:Y:S01]  /*0060*/  IMAD.X R7, RZ, RZ, UR5, P1 ;  /* 0x00000005ff077e24 */ /* 0x001fe200088e06ff */
[----:B-1----:R-:W-:-:S13]  /*0070*/  ISETP.NE.AND P0, PT, R0, RZ, PT ;  /* 0x000000ff0000720c */ /* 0x002fda0003f05270 */
[----:B------:R-:W-:Y:S05]  /*0080*/  @P0 EXIT ;  /* 0x000000000000094d */ /* 0x000fea0003800000 */
[----:B------:R-:W0:Y:S01]  /*0090*/  S2R R8, SR_CTAID.X ;  /* 0x0000000000087919 */ /* 0x000e220000002500 */
[----:B------:R-:W-:Y:S01]  /*00a0*/  MOV R0, 0x0 ;  /* 0x0000000000007802 */ /* 0x000fe20000000f00 */
[----:B------:R-:W1:Y:S03]  /*00b0*/  LDCU.64 UR4, c[0x4][0x8] ;  /* 0x01000100ff0477ac */ /* 0x000e660008000a00 */
[----:B------:R2:W3:Y:S01]  /*00c0*/  LDC.64 R2, c[0x4][R0] ;  /* 0x0100000000027b82 */ /* 0x0004e20000000a00 */
[----:B-1----:R-:W-:Y:S02]  /*00d0*/  IMAD.U32 R4, RZ, RZ, UR4 ;  /* 0x00000004ff047e24 */ /* 0x002fe4000f8e00ff */
[----:B------:R-:W-:Y:S01]  /*00e0*/  IMAD.U32 R5, RZ, RZ, UR5 ;  /* 0x00000005ff057e24 */ /* 0x000fe2000f8e00ff */
[----:B0-----:R2:W-:Y:S06]  /*00f0*/  STL [R1], R8 ;  /* 0x0000000801007387 */ /* 0x0015ec0000100800 */
[----:B------:R-:W-:-:S07]  /*0100*/  LEPC R20, `(.L_x_0) ;  /* 0x000000001014794e */ /* 0x000fce0000000000 */
[----:B--23--:R-:W-:Y:S05]  /*0110*/  CALL.ABS.NOINC R2 ;  /* 0x0000000002007343 */ /* 0x00cfea0003c00000 */
.L_x_0:
[----:B------:R-:W-:Y:S05]  /*0120*/  EXIT ;  /* 0x000000000000794d */ /* 0x000fea0003800000 */
.L_x_1:
[----:B------:R-:W-:-:S00]  /*0130*/  BRA `(.L_x_1) ;  /* 0xfffffffc00fc7947 */ /* 0x000fc0000383ffff */
[----:B------:R-:W-:-:S00]  /*0140*/  NOP ;  /* 0x0000000000007918 */ /* 0x000fc00000000000 */
        /* <DEDUP_REMOVED lines=11> */
.L_x_2:


//--------------------- .nv.global.init           --------------------------
	.section	.nv.global.init,"aw",@progbits
.nv.global.init:
	.type		$str,@object
	.size		$str,(.L_0 - $str)
$str:
        /*0000*/ 	.byte	0x48, 0x65, 0x6c, 0x6c, 0x6f, 0x20, 0x66, 0x72, 0x6f, 0x6d, 0x20, 0x74, 0x68, 0x72, 0x65, 0x61
        /*0010*/ 	.byte	0x64, 0x20, 0x30, 0x20, 0x69, 0x6e, 0x20, 0x62, 0x6c, 0x6f, 0x63, 0x6b, 0x20, 0x25, 0x64, 0x0a
        /*0020*/ 	.byte	0x00
.L_0:


//--------------------- .nv.shared.reserved.0     --------------------------
	.section	.nv.shared.reserved.0,"aw",@nobits
	.weak		__nv_reservedSMEM_offset_0_alias
	.size		__nv_reservedSMEM_offset_0_alias, 0, 64
	.other		__nv_reservedSMEM_offset_0_alias,@"STO_CUDA_RESERVED_SHARED STV_DEFAULT"
__nv_reservedSMEM_offset_0_alias:
	.zero		0
	.zero		64


//--------------------- .nv.constant0._Z11printKernelv --------------------------
	.section	.nv.constant0._Z11printKernelv,"a",@progbits
	.sectionflags	@""
	.align	4
.nv.constant0._Z11printKernelv:
	.zero		896


//--------------------- SYMBOLS --------------------------

	.type		.nv.reservedSmem.offset0,@object
	.size		.nv.reservedSmem.offset0,0x4
	.type		vprintf,@function
